	.headerflags	@"EF_CUDA_TEXMODE_UNIFIED EF_CUDA_64BIT_ADDRESS EF_CUDA_ACCELERATORS EF_CUDA_SM90 EF_CUDA_VIRTUAL_SM(EF_CUDA_SM90)"
	.elftype	@"ET_EXEC"


//--------------------- .nv.info                  --------------------------
	.section	.nv.info,"",@"SHT_CUDA_INFO"
	.align	4


	//----- nvinfo : EIATTR_REGCOUNT
	.align		4
        /*0000*/ 	.byte	0x04, 0x2f
        /*0002*/ 	.short	(.L_1 - .L_0)
	.align		4
.L_0:
        /*0004*/ 	.word	index@(triton_poi_fused_cat_15)
        /*0008*/ 	.word	0x00000020


	//----- nvinfo : EIATTR_MIN_STACK_SIZE
	.align		4
.L_1:
        /*000c*/ 	.byte	0x04, 0x12
        /*000e*/ 	.short	(.L_3 - .L_2)
	.align		4
.L_2:
        /*0010*/ 	.word	index@(triton_poi_fused_cat_15)
        /*0014*/ 	.word	0x00000000


	//----- nvinfo : EIATTR_FRAME_SIZE
	.align		4
.L_3:
        /*0018*/ 	.byte	0x04, 0x11
        /*001a*/ 	.short	(.L_5 - .L_4)
	.align		4
.L_4:
        /*001c*/ 	.word	index@(triton_poi_fused_cat_15)
        /*0020*/ 	.word	0x00000000


	//----- nvinfo : EIATTR_MIN_STACK_SIZE
	.align		4
.L_5:
        /*0024*/ 	.byte	0x04, 0x12
        /*0026*/ 	.short	(.L_7 - .L_6)
	.align		4
.L_6:
        /*0028*/ 	.word	index@(triton_poi_fused_cat_15)
        /*002c*/ 	.word	0x00000000
.L_7:


//--------------------- .nv.info.triton_poi_fused_cat_15 --------------------------
	.section	.nv.info.triton_poi_fused_cat_15,"",@"SHT_CUDA_INFO"
	.sectionflags	@""
	.align	4


	//----- nvinfo : EIATTR_CUDA_API_VERSION
	.align		4
        /*0000*/ 	.byte	0x04, 0x37
        /*0002*/ 	.short	(.L_9 - .L_8)
.L_8:
        /*0004*/ 	.word	0x0000007c


	//----- nvinfo : EIATTR_KPARAM_INFO
	.align		4
.L_9:
        /*0008*/ 	.byte	0x04, 0x17
        /*000a*/ 	.short	(.L_11 - .L_10)
.L_10:
        /*000c*/ 	.word	0x00000000
        /*0010*/ 	.short	0x0004
        /*0012*/ 	.short	0x0020
        /*0014*/ 	.byte	0x00, 0xf0, 0x11, 0x00


	//----- nvinfo : EIATTR_KPARAM_INFO
	.align		4
.L_11:
        /*0018*/ 	.byte	0x04, 0x17
        /*001a*/ 	.short	(.L_13 - .L_12)
.L_12:
        /*001c*/ 	.word	0x00000000
        /*0020*/ 	.short	0x0003
        /*0022*/ 	.short	0x0018
        /*0024*/ 	.byte	0x00, 0xf4, 0x21, 0x00


	//----- nvinfo : EIATTR_KPARAM_INFO
	.align		4
.L_13:
        /*0028*/ 	.byte	0x04, 0x17
        /*002a*/ 	.short	(.L_15 - .L_14)
.L_14:
        /*002c*/ 	.word	0x00000000
        /*0030*/ 	.short	0x0002
        /*0032*/ 	.short	0x0010
        /*0034*/ 	.byte	0x00, 0xf4, 0x21, 0x00


	//----- nvinfo : EIATTR_KPARAM_INFO
	.align		4
.L_15:
        /*0038*/ 	.byte	0x04, 0x17
        /*003a*/ 	.short	(.L_17 - .L_16)
.L_16:
        /*003c*/ 	.word	0x00000000
        /*0040*/ 	.short	0x0001
        /*0042*/ 	.short	0x0008
        /*0044*/ 	.byte	0x00, 0xf4, 0x21, 0x00


	//----- nvinfo : EIATTR_KPARAM_INFO
	.align		4
.L_17:
        /*0048*/ 	.byte	0x04, 0x17
        /*004a*/ 	.short	(.L_19 - .L_18)
.L_18:
        /*004c*/ 	.word	0x00000000
        /*0050*/ 	.short	0x0000
        /*0052*/ 	.short	0x0000
        /*0054*/ 	.byte	0x00, 0xf4, 0x21, 0x00


	//----- nvinfo : EIATTR_SPARSE_MMA_MASK
	.align		4
.L_19:
        /*0058*/ 	.byte	0x03, 0x50
        /*005a*/ 	.short	0x0000


	//----- nvinfo : EIATTR_MAXREG_COUNT
	.align		4
        /*005c*/ 	.byte	0x03, 0x1b
        /*005e*/ 	.short	0x00ff


	//----- nvinfo : EIATTR_EXIT_INSTR_OFFSETS
	.align		4
        /*0060*/ 	.byte	0x04, 0x1c
        /*0062*/ 	.short	(.L_21 - .L_20)


	//   ....[0]....
.L_20:
        /*0064*/ 	.word	0x000007f0


	//----- nvinfo : EIATTR_REQNTID
	.align		4
.L_21:
        /*0068*/ 	.byte	0x04, 0x10
        /*006a*/ 	.short	(.L_23 - .L_22)
.L_22:
        /*006c*/ 	.word	0x00000080
        /*0070*/ 	.word	0x00000001
        /*0074*/ 	.word	0x00000001


	//----- nvinfo : EIATTR_CBANK_PARAM_SIZE
	.align		4
.L_23:
        /*0078*/ 	.byte	0x03, 0x19
        /*007a*/ 	.short	0x0024


	//----- nvinfo : EIATTR_PARAM_CBANK
	.align		4
        /*007c*/ 	.byte	0x04, 0x0a
        /*007e*/ 	.short	(.L_25 - .L_24)
	.align		4
.L_24:
        /*0080*/ 	.word	index@(.nv.constant0.triton_poi_fused_cat_15)
        /*0084*/ 	.short	0x0210
        /*0086*/ 	.short	0x0024


	//----- nvinfo : EIATTR_SW_WAR
	.align		4
.L_25:
        /*0088*/ 	.byte	0x04, 0x36
        /*008a*/ 	.short	(.L_27 - .L_26)
.L_26:
        /*008c*/ 	.word	0x00000008
.L_27:


//--------------------- .nv.callgraph             --------------------------
	.section	.nv.callgraph,"",@"SHT_CUDA_CALLGRAPH"
	.align	4
	.sectionentsize	8
	.align		4
        /*0000*/ 	.word	0x00000000
	.align		4
        /*0004*/ 	.word	0xffffffff
	.align		4
        /*0008*/ 	.word	0x00000000
	.align		4
        /*000c*/ 	.word	0xfffffffe
	.align		4
        /*0010*/ 	.word	0x00000000
	.align		4
        /*0014*/ 	.word	0xfffffffd
	.align		4
        /*0018*/ 	.word	0x00000000
	.align		4
        /*001c*/ 	.word	0xfffffffc


//--------------------- .text.triton_poi_fused_cat_15 --------------------------
	.section	.text.triton_poi_fused_cat_15,"ax",@progbits
	.align	128
        .global         triton_poi_fused_cat_15
        .type           triton_poi_fused_cat_15,@function
        .size           triton_poi_fused_cat_15,(.L_x_1 - triton_poi_fused_cat_15)
        .other          triton_poi_fused_cat_15,@"STO_CUDA_ENTRY STV_DEFAULT"
triton_poi_fused_cat_15:
.text.triton_poi_fused_cat_15:
[----:B------:R-:W-:Y:S01]  /*0000*/  LDC R1, c[0x0][0x28] ;  /* 0x00000a00ff017b82 */ /* 0x000fe20000000800 */
[----:B------:R-:W1:Y:S07]  /*0010*/  S2R R0, SR_TID.X ;  /* 0x0000000000007919 */ /* 0x000e6e0000002100 */
[----:B------:R-:W2:Y:S01]  /*0020*/  LDC.64 R12, c[0x0][0x210] ;  /* 0x00008400ff0c7b82 */ /* 0x000ea20000000a00 */
[----:B------:R-:W-:Y:S01]  /*0030*/  IMAD.MOV.U32 R16, RZ, RZ, RZ ;  /* 0x000000ffff107224 */ /* 0x000fe200078e00ff */
[----:B------:R-:W-:Y:S01]  /*0040*/  CS2R R4, SRZ ;  /* 0x0000000000047805 */ /* 0x000fe2000001ff00 */
[----:B------:R-:W3:Y:S01]  /*0050*/  S2R R2, SR_CTAID.X ;  /* 0x0000000000027919 */ /* 0x000ee20000002500 */
[----:B------:R-:W-:Y:S01]  /*0060*/  CS2R R6, SRZ ;  /* 0x0000000000067805 */ /* 0x000fe2000001ff00 */
[----:B------:R-:W-:-:S03]  /*0070*/  ULDC.64 UR4, c[0x0][0x208] ;  /* 0x0000820000047ab9 */ /* 0x000fc60000000a00 */
[----:B------:R-:W4:Y:S01]  /*0080*/  LDC.64 R14, c[0x0][0x218] ;  /* 0x00008600ff0e7b82 */ /* 0x000f220000000a00 */
[----:B------:R-:W-:Y:S01]  /*0090*/  CS2R R24, SRZ ;  /* 0x0000000000187805 */ /* 0x000fe2000001ff00 */
[----:B------:R-:W-:Y:S01]  /*00a0*/  IMAD.MOV.U32 R28, RZ, RZ, RZ ;  /* 0x000000ffff1c7224 */ /* 0x000fe200078e00ff */
[----:B------:R-:W-:Y:S01]  /*00b0*/  ULDC.64 UR6, c[0x0][0x220] ;  /* 0x0000880000067ab9 */ /* 0x000fe20000000a00 */
[----:B-1----:R-:W-:Y:S01]  /*00c0*/  IMAD.SHL.U32 R0, R0, 0x4, RZ ;  /* 0x0000000400007824 */ /* 0x002fe200078e00ff */
[----:B---3--:R-:W-:-:S04]  /*00d0*/  SHF.R.S32.HI R3, RZ, 0x15, R2 ;  /* 0x00000015ff037819 */ /* 0x008fc80000011402 */
[----:B------:R-:W-:Y:S02]  /*00e0*/  LOP3.LUT R21, R0, 0x1fc, RZ, 0xc0, !PT ;  /* 0x000001fc00157812 */ /* 0x000fe400078ec0ff */
[----:B------:R-:W-:-:S03]  /*00f0*/  SGXT R0, R3, 0x1 ;  /* 0x000000010300781a */ /* 0x000fc60000000200 */
[----:B------:R-:W-:-:S05]  /*0100*/  IMAD R21, R2, 0x400, R21 ;  /* 0x0000040002157824 */ /* 0x000fca00078e0215 */
[CC--:B------:R-:W-:Y:S02]  /*0110*/  LEA.HI R18, R0.reuse, R21.reuse, RZ, 0xc ;  /* 0x0000001500127211 */ /* 0x0c0fe400078f60ff */
[----:B------:R-:W-:Y:S02]  /*0120*/  LEA.HI R3, R0, R21, RZ, 0x12 ;  /* 0x0000001500037211 */ /* 0x000fe400078f90ff */
[----:B------:R-:W-:Y:S02]  /*0130*/  SHF.R.S32.HI R19, RZ, 0xc, R18 ;  /* 0x0000000cff137819 */ /* 0x000fe40000011412 */
[----:B------:R-:W-:Y:S02]  /*0140*/  SHF.R.S32.HI R22, RZ, 0x12, R3 ;  /* 0x00000012ff167819 */ /* 0x000fe40000011403 */
[----:B------:R-:W-:Y:S02]  /*0150*/  LEA.HI R2, R19, R19, RZ, 0x6 ;  /* 0x0000001313027211 */ /* 0x000fe400078f30ff */
[----:B------:R-:W-:Y:S01]  /*0160*/  LOP3.LUT R3, R3, 0xfffc0000, RZ, 0xc0, !PT ;  /* 0xfffc000003037812 */ /* 0x000fe200078ec0ff */
[----:B------:R-:W-:Y:S01]  /*0170*/  IMAD.SHL.U32 R22, R22, 0x20000, RZ ;  /* 0x0002000016167824 */ /* 0x000fe200078e00ff */
[----:B------:R-:W-:-:S04]  /*0180*/  LOP3.LUT R2, R2, 0xffffffc0, RZ, 0xc0, !PT ;  /* 0xffffffc002027812 */ /* 0x000fc800078ec0ff */
[----:B------:R-:W-:Y:S01]  /*0190*/  IADD3 R3, R22, R21, -R3 ;  /* 0x0000001516037210 */ /* 0x000fe20007ffe803 */
[----:B------:R-:W-:-:S04]  /*01a0*/  IMAD.IADD R19, R19, 0x1, -R2 ;  /* 0x0000000113137824 */ /* 0x000fc800078e0a02 */
[----:B--2---:R-:W-:Y:S01]  /*01b0*/  IMAD.WIDE R2, R3, 0x4, R12 ;  /* 0x0000000403027825 */ /* 0x004fe200078e020c */
[----:B------:R-:W-:-:S03]  /*01c0*/  ISETP.GE.AND P2, PT, R19, 0x20, PT ;  /* 0x000000201300780c */ /* 0x000fc60003f46270 */
[----:B----4-:R-:W-:-:S10]  /*01d0*/  IMAD.WIDE R10, R19, 0x4, R14 ;  /* 0x00000004130a7825 */ /* 0x010fd400078e020e */
[----:B------:R1:W2:Y:S04]  /*01e0*/  @!P2 LDG.E.128 R4, desc[UR4][R2.64] ;  /* 0x000000040204a981 */ /* 0x0002a8000c1e1d00 */
[----:B------:R-:W3:Y:S01]  /*01f0*/  @!P2 LDG.E.EL R16, desc[UR4][R10.64] ;  /* 0x000000040a10a981 */ /* 0x000ee2000c2e1900 */
[----:B------:R-:W-:Y:S01]  /*0200*/  VIADD R23, R21, 0x200 ;  /* 0x0000020015177836 */ /* 0x000fe20000000000 */
[----:B------:R-:W-:Y:S01]  /*0210*/  LOP3.LUT R18, R18, 0xfffff000, RZ, 0xc0, !PT ;  /* 0xfffff00012127812 */ /* 0x000fe200078ec0ff */
[----:B------:R-:W-:Y:S01]  /*0220*/  IMAD.MOV.U32 R20, RZ, RZ, RZ ;  /* 0x000000ffff147224 */ /* 0x000fe200078e00ff */
[----:B------:R-:W4:Y:S02]  /*0230*/  @!P2 LDG.E.EL R24, desc[UR4][R10.64] ;  /* 0x000000040a18a981 */ /* 0x000f24000c2e1900 */
[----:B------:R-:W-:-:S02]  /*0240*/  LEA.HI R26, R0, R23, RZ, 0xc ;  /* 0x00000017001a7211 */ /* 0x000fc400078f60ff */
[----:B------:R-:W-:Y:S01]  /*0250*/  LEA.HI R8, R0, R23, RZ, 0x12 ;  /* 0x0000001700087211 */ /* 0x000fe200078f90ff */
[----:B------:R-:W5:Y:S01]  /*0260*/  @!P2 LDG.E.EL R25, desc[UR4][R10.64] ;  /* 0x000000040a19a981 */ /* 0x000f62000c2e1900 */
[----:B------:R-:W-:Y:S02]  /*0270*/  SHF.R.S32.HI R17, RZ, 0xc, R26 ;  /* 0x0000000cff117819 */ /* 0x000fe4000001141a */
[----:B------:R-:W-:Y:S01]  /*0280*/  SHF.R.S32.HI R27, RZ, 0x12, R8 ;  /* 0x00000012ff1b7819 */ /* 0x000fe20000011408 */
[----:B------:R1:W4:Y:S01]  /*0290*/  @!P2 LDG.E.EL R28, desc[UR4][R10.64] ;  /* 0x000000040a1ca981 */ /* 0x000322000c2e1900 */
[----:B------:R-:W-:Y:S02]  /*02a0*/  LEA.HI R0, R17, R17, RZ, 0x6 ;  /* 0x0000001111007211 */ /* 0x000fe400078f30ff */
[----:B------:R-:W-:Y:S01]  /*02b0*/  LOP3.LUT R8, R8, 0xfffc0000, RZ, 0xc0, !PT ;  /* 0xfffc000008087812 */ /* 0x000fe200078ec0ff */
[----:B------:R-:W-:Y:S01]  /*02c0*/  IMAD.SHL.U32 R27, R27, 0x20000, RZ ;  /* 0x000200001b1b7824 */ /* 0x000fe200078e00ff */
[----:B------:R-:W-:-:S02]  /*02d0*/  LOP3.LUT R0, R0, 0xffffffc0, RZ, 0xc0, !PT ;  /* 0xffffffc000007812 */ /* 0x000fc400078ec0ff */
[----:B------:R-:W-:Y:S02]  /*02e0*/  LOP3.LUT R26, R26, 0xfffff000, RZ, 0xc0, !PT ;  /* 0xfffff0001a1a7812 */ /* 0x000fe400078ec0ff */
[----:B-1----:R-:W-:Y:S01]  /*02f0*/  IADD3 R3, R27, R23, -R8 ;  /* 0x000000171b037210 */ /* 0x002fe20007ffe808 */
[----:B------:R-:W-:Y:S01]  /*0300*/  IMAD.IADD R17, R17, 0x1, -R0 ;  /* 0x0000000111117824 */ /* 0x000fe200078e0a00 */
[----:B------:R-:W-:Y:S01]  /*0310*/  CS2R R8, SRZ ;  /* 0x0000000000087805 */ /* 0x000fe2000001ff00 */
[----:B------:R-:W-:Y:S02]  /*0320*/  IMAD.IADD R26, R23, 0x1, -R26 ;  /* 0x00000001171a7824 */ /* 0x000fe400078e0a1a */
[----:B------:R-:W-:Y:S01]  /*0330*/  IMAD.WIDE R12, R3, 0x4, R12 ;  /* 0x00000004030c7825 */ /* 0x000fe200078e020c */
[C---:B------:R-:W-:Y:S02]  /*0340*/  ISETP.GE.AND P1, PT, R17.reuse, 0x20, PT ;  /* 0x000000201100780c */ /* 0x040fe40003f26270 */
[----:B------:R-:W-:Y:S01]  /*0350*/  CS2R R2, SRZ ;  /* 0x0000000000027805 */ /* 0x000fe2000001ff00 */
[----:B------:R-:W-:Y:S01]  /*0360*/  IMAD.MOV.U32 R0, RZ, RZ, RZ ;  /* 0x000000ffff007224 */ /* 0x000fe200078e00ff */
[----:B------:R-:W-:Y:S01]  /*0370*/  CS2R R10, SRZ ;  /* 0x00000000000a7805 */ /* 0x000fe2000001ff00 */
[----:B------:R-:W-:-:S04]  /*0380*/  IMAD.WIDE R14, R17, 0x4, R14 ;  /* 0x00000004110e7825 */ /* 0x000fc800078e020e */
[----:B------:R-:W-:Y:S02]  /*0390*/  IMAD.IADD R23, R21, 0x1, -R18 ;  /* 0x0000000115177824 */ /* 0x000fe400078e0a12 */
[----:B------:R-:W-:Y:S02]  /*03a0*/  IMAD.SHL.U32 R18, R19, 0x1000, RZ ;  /* 0x0000100013127824 */ /* 0x000fe400078e00ff */
[----:B------:R-:W5:Y:S04]  /*03b0*/  @!P1 LDG.E.EL R20, desc[UR4][R14.64] ;  /* 0x000000040e149981 */ /* 0x000f68000c2e1900 */
[----:B------:R-:W5:Y:S04]  /*03c0*/  @!P1 LDG.E.EL R3, desc[UR4][R14.64] ;  /* 0x000000040e039981 */ /* 0x000f68000c2e1900 */
[----:B------:R-:W5:Y:S04]  /*03d0*/  @!P1 LDG.E.EL R0, desc[UR4][R14.64] ;  /* 0x000000040e009981 */ /* 0x000f68000c2e1900 */
[----:B------:R1:W5:Y:S04]  /*03e0*/  @!P1 LDG.E.EL R2, desc[UR4][R14.64] ;  /* 0x000000040e029981 */ /* 0x000368000c2e1900 */
[----:B------:R1:W5:Y:S02]  /*03f0*/  @!P1 LDG.E.128 R8, desc[UR4][R12.64] ;  /* 0x000000040c089981 */ /* 0x000364000c1e1d00 */
[----:B-1----:R-:W-:-:S02]  /*0400*/  SHF.R.S32.HI R15, RZ, 0x1f, R22 ;  /* 0x0000001fff0f7819 */ /* 0x002fc40000011416 */
[----:B------:R-:W-:Y:S02]  /*0410*/  IADD3 R22, P3, P4, R18, R23, R22 ;  /* 0x0000001712167210 */ /* 0x000fe40007c7e016 */
[----:B------:R-:W-:Y:S01]  /*0420*/  SHF.R.S32.HI R23, RZ, 0x1f, R23 ;  /* 0x0000001fff177819 */ /* 0x000fe20000011417 */
[----:B0-----:R-:W-:Y:S01]  /*0430*/  IMAD.SHL.U32 R12, R17, 0x1000, RZ ;  /* 0x00001000110c7824 */ /* 0x001fe200078e00ff */
[----:B------:R-:W-:Y:S02]  /*0440*/  SHF.R.S32.HI R18, RZ, 0x1f, R18 ;  /* 0x0000001fff127819 */ /* 0x000fe40000011412 */
[----:B------:R-:W-:Y:S02]  /*0450*/  ISETP.GT.AND P0, PT, R19, 0x1f, PT ;  /* 0x0000001f1300780c */ /* 0x000fe40003f04270 */
[----:B------:R-:W-:Y:S02]  /*0460*/  IADD3.X R13, R18, R23, R15, P3, P4 ;  /* 0x00000017120d7210 */ /* 0x000fe40001fe840f */
[----:B------:R-:W-:-:S02]  /*0470*/  IADD3 R18, P4, P5, R12, R26, R27 ;  /* 0x0000001a0c127210 */ /* 0x000fc40007d9e01b */
[----:B------:R-:W-:Y:S02]  /*0480*/  SHF.R.S32.HI R15, RZ, 0x1f, R26 ;  /* 0x0000001fff0f7819 */ /* 0x000fe4000001141a */
[----:B------:R-:W-:Y:S02]  /*0490*/  SHF.R.S32.HI R14, RZ, 0x1f, R27 ;  /* 0x0000001fff0e7819 */ /* 0x000fe4000001141b */
[----:B------:R-:W-:Y:S02]  /*04a0*/  SHF.R.S32.HI R19, RZ, 0x1f, R12 ;  /* 0x0000001fff137819 */ /* 0x000fe4000001140c */
[----:B------:R-:W-:Y:S02]  /*04b0*/  LEA R26, P3, R22, UR6, 0x2 ;  /* 0x00000006161a7c11 */ /* 0x000fe4000f8610ff */
[----:B------:R-:W-:Y:S02]  /*04c0*/  IADD3.X R19, R19, R15, R14, P4, P5 ;  /* 0x0000000f13137210 */ /* 0x000fe400027ea40e */
[----:B------:R-:W-:-:S02]  /*04d0*/  CS2R R14, SRZ ;  /* 0x00000000000e7805 */ /* 0x000fc4000001ff00 */
[----:B------:R-:W-:Y:S02]  /*04e0*/  LEA.HI.X R27, R22, UR7, R13, 0x2, P3 ;  /* 0x00000007161b7c11 */ /* 0x000fe400098f140d */
[----:B------:R-:W-:Y:S02]  /*04f0*/  CS2R R12, SRZ ;  /* 0x00000000000c7805 */ /* 0x000fe4000001ff00 */
[----:B------:R-:W-:Y:S02]  /*0500*/  ISETP.GT.AND P3, PT, R17, 0x1f, PT ;  /* 0x0000001f1100780c */ /* 0x000fe40003f64270 */
[C---:B------:R-:W-:Y:S02]  /*0510*/  LEA R22, P4, R18.reuse, UR6, 0x2 ;  /* 0x0000000612167c11 */ /* 0x040fe4000f8810ff */
[----:B------:R0:W5:Y:S02]  /*0520*/  @P0 LDG.E.128 R12, desc[UR4][R26.64+-0x80000] ;  /* 0xf80000041a0c0981 */ /* 0x000164000c1e1d00 */
[----:B------:R-:W-:-:S02]  /*0530*/  LEA.HI.X R23, R18, UR7, R19, 0x2, P4 ;  /* 0x0000000712177c11 */ /* 0x000fc4000a0f1413 */
[----:B------:R-:W-:Y:S01]  /*0540*/  CS2R R18, SRZ ;  /* 0x0000000000127805 */ /* 0x000fe2000001ff00 */
[----:B0-----:R-:W0:Y:S01]  /*0550*/  LDC.64 R26, c[0x0][0x228] ;  /* 0x00008a00ff1a7b82 */ /* 0x001e220000000a00 */
[----:B--2---:R-:W-:Y:S02]  /*0560*/  SEL R4, R4, RZ, !P2 ;  /* 0x000000ff04047207 */ /* 0x004fe40005000000 */
[----:B---3--:R-:W-:-:S05]  /*0570*/  SEL R17, R16, RZ, !P2 ;  /* 0x000000ff10117207 */ /* 0x008fca0005000000 */
[----:B------:R-:W-:Y:S01]  /*0580*/  FADD R4, R4, R17 ;  /* 0x0000001104047221 */ /* 0x000fe20000000000 */
[----:B------:R-:W-:-:S06]  /*0590*/  CS2R R16, SRZ ;  /* 0x0000000000107805 */ /* 0x000fcc000001ff00 */
[----:B------:R1:W2:Y:S01]  /*05a0*/  @P3 LDG.E.128 R16, desc[UR4][R22.64+-0x80000] ;  /* 0xf800000416103981 */ /* 0x0002a2000c1e1d00 */
[----:B------:R-:W-:Y:S02]  /*05b0*/  SEL R29, R5, RZ, !P2 ;  /* 0x000000ff051d7207 */ /* 0x000fe40005000000 */
[----:B------:R-:W-:Y:S02]  /*05c0*/  SEL R6, R6, RZ, !P2 ;  /* 0x000000ff06067207 */ /* 0x000fe40005000000 */
[----:B------:R-:W-:Y:S02]  /*05d0*/  SEL R5, R7, RZ, !P2 ;  /* 0x000000ff07057207 */ /* 0x000fe40005000000 */
[----:B----4-:R-:W-:Y:S02]  /*05e0*/  SEL R24, R24, RZ, !P2 ;  /* 0x000000ff18187207 */ /* 0x010fe40005000000 */
[----:B-----5:R-:W-:Y:S02]  /*05f0*/  SEL R25, R25, RZ, !P2 ;  /* 0x000000ff19197207 */ /* 0x020fe40005000000 */
[----:B------:R-:W-:Y:S01]  /*0600*/  SEL R28, R28, RZ, !P2 ;  /* 0x000000ff1c1c7207 */ /* 0x000fe20005000000 */
[----:B------:R-:W-:-:S02]  /*0610*/  FADD R7, R29, R24 ;  /* 0x000000181d077221 */ /* 0x000fc40000000000 */
[----:B------:R-:W-:Y:S02]  /*0620*/  FADD R6, R6, R25 ;  /* 0x0000001906067221 */ /* 0x000fe40000000000 */
[----:B------:R-:W-:Y:S01]  /*0630*/  FADD R5, R5, R28 ;  /* 0x0000001c05057221 */ /* 0x000fe20000000000 */
[----:B0-----:R-:W-:Y:S01]  /*0640*/  IMAD.WIDE R26, R21, 0x4, R26 ;  /* 0x00000004151a7825 */ /* 0x001fe200078e021a */
[----:B------:R-:W-:Y:S02]  /*0650*/  SEL R2, R2, RZ, !P1 ;  /* 0x000000ff02027207 */ /* 0x000fe40004800000 */
[----:B------:R-:W-:Y:S02]  /*0660*/  SEL R8, R8, RZ, !P1 ;  /* 0x000000ff08087207 */ /* 0x000fe40004800000 */
[----:B------:R-:W-:Y:S02]  /*0670*/  SEL R9, R9, RZ, !P1 ;  /* 0x000000ff09097207 */ /* 0x000fe40004800000 */
[----:B------:R-:W-:-:S02]  /*0680*/  SEL R10, R10, RZ, !P1 ;  /* 0x000000ff0a0a7207 */ /* 0x000fc40004800000 */
[----:B------:R-:W-:-:S05]  /*0690*/  SEL R11, R11, RZ, !P1 ;  /* 0x000000ff0b0b7207 */ /* 0x000fca0004800000 */
[----:B------:R-:W-:Y:S01]  /*06a0*/  FADD R11, R11, R2 ;  /* 0x000000020b0b7221 */ /* 0x000fe20000000000 */
[----:B-1----:R-:W-:Y:S02]  /*06b0*/  SEL R23, R12, RZ, P0 ;  /* 0x000000ff0c177207 */ /* 0x002fe40000000000 */
[----:B------:R-:W-:Y:S02]  /*06c0*/  SEL R22, R13, RZ, P0 ;  /* 0x000000ff0d167207 */ /* 0x000fe40000000000 */
[----:B------:R-:W-:Y:S02]  /*06d0*/  SEL R12, R3, RZ, !P1 ;  /* 0x000000ff030c7207 */ /* 0x000fe40004800000 */
[----:B------:R-:W-:Y:S02]  /*06e0*/  SEL R13, R20, RZ, !P1 ;  /* 0x000000ff140d7207 */ /* 0x000fe40004800000 */
[----:B------:R-:W-:Y:S02]  /*06f0*/  SEL R3, R0, RZ, !P1 ;  /* 0x000000ff00037207 */ /* 0x000fe40004800000 */
[----:B------:R-:W-:-:S02]  /*0700*/  SEL R25, R14, RZ, P0 ;  /* 0x000000ff0e197207 */ /* 0x000fc40000000000 */
[----:B------:R-:W-:Y:S01]  /*0710*/  SEL R24, R15, RZ, P0 ;  /* 0x000000ff0f187207 */ /* 0x000fe20000000000 */
[----:B------:R-:W-:Y:S01]  /*0720*/  FADD R8, R8, R13 ;  /* 0x0000000d08087221 */ /* 0x000fe20000000000 */
[----:B------:R-:W-:Y:S01]  /*0730*/  FADD R9, R9, R12 ;  /* 0x0000000c09097221 */ /* 0x000fe20000000000 */
[----:B------:R-:W-:Y:S01]  /*0740*/  FADD R10, R10, R3 ;  /* 0x000000030a0a7221 */ /* 0x000fe20000000000 */
[----:B------:R-:W-:Y:S02]  /*0750*/  SEL R12, R4, R23, !P2 ;  /* 0x00000017040c7207 */ /* 0x000fe40005000000 */
[----:B------:R-:W-:Y:S02]  /*0760*/  SEL R13, R7, R22, !P2 ;  /* 0x00000016070d7207 */ /* 0x000fe40005000000 */
[----:B------:R-:W-:Y:S02]  /*0770*/  SEL R14, R6, R25, !P2 ;  /* 0x00000019060e7207 */ /* 0x000fe40005000000 */
[----:B------:R-:W-:-:S05]  /*0780*/  SEL R15, R5, R24, !P2 ;  /* 0x00000018050f7207 */ /* 0x000fca0005000000 */
[----:B------:R-:W-:Y:S01]  /*0790*/  STG.E.128 desc[UR4][R26.64], R12 ;  /* 0x0000000c1a007986 */ /* 0x000fe2000c101d04 */
[----:B--2---:R-:W-:Y:S02]  /*07a0*/  @P1 SEL R8, R16, RZ, P3 ;  /* 0x000000ff10081207 */ /* 0x004fe40001800000 */
[----:B------:R-:W-:Y:S02]  /*07b0*/  @P1 SEL R9, R17, RZ, P3 ;  /* 0x000000ff11091207 */ /* 0x000fe40001800000 */
[----:B------:R-:W-:Y:S02]  /*07c0*/  @P1 SEL R10, R18, RZ, P3 ;  /* 0x000000ff120a1207 */ /* 0x000fe40001800000 */
[----:B------:R-:W-:-:S05]  /*07d0*/  @P1 SEL R11, R19, RZ, P3 ;  /* 0x000000ff130b1207 */ /* 0x000fca0001800000 */
[----:B------:R-:W-:Y:S01]  /*07e0*/  STG.E.128 desc[UR4][R26.64+0x800], R8 ;  /* 0x000800081a007986 */ /* 0x000fe2000c101d04 */
[----:B------:R-:W-:Y:S05]  /*07f0*/  EXIT ;  /* 0x000000000000794d */ /* 0x000fea0003800000 */
.L_x_0:
[----:B------:R-:W-:-:S00]  /*0800*/  BRA `(.L_x_0) ;  /* 0xfffffffc00fc7947 */ /* 0x000fc0000383ffff */
[----:B------:R-:W-:-:S00]  /*0810*/  NOP ;  /* 0x0000000000007918 */ /* 0x000fc00000000000 */
        /* <DEDUP_REMOVED lines=14> */
.L_x_1:


//--------------------- .nv.constant0.triton_poi_fused_cat_15 --------------------------
	.section	.nv.constant0.triton_poi_fused_cat_15,"a",@progbits
	.sectionflags	@""
	.align	4
.nv.constant0.triton_poi_fused_cat_15:
	.zero		564
